	.headerflags	@"EF_CUDA_TEXMODE_UNIFIED EF_CUDA_64BIT_ADDRESS EF_CUDA_ACCELERATORS EF_CUDA_SM90 EF_CUDA_VIRTUAL_SM(EF_CUDA_SM90)"
	.elftype	@"ET_EXEC"


//--------------------- .nv.info                  --------------------------
	.section	.nv.info,"",@"SHT_CUDA_INFO"
	.align	4


	//----- nvinfo : EIATTR_REGCOUNT
	.align		4
        /*0000*/ 	.byte	0x04, 0x2f
        /*0002*/ 	.short	(.L_4 - .L_3)
	.align		4
.L_3:
        /*0004*/ 	.word	index@(triton_per_fused_gather_sort_0)
        /*0008*/ 	.word	0x00000018


	//----- nvinfo : EIATTR_MIN_STACK_SIZE
	.align		4
.L_4:
        /*000c*/ 	.byte	0x04, 0x12
        /*000e*/ 	.short	(.L_6 - .L_5)
	.align		4
.L_5:
        /*0010*/ 	.word	index@(triton_per_fused_gather_sort_0)
        /*0014*/ 	.word	0x00000000


	//----- nvinfo : EIATTR_FRAME_SIZE
	.align		4
.L_6:
        /*0018*/ 	.byte	0x04, 0x11
        /*001a*/ 	.short	(.L_8 - .L_7)
	.align		4
.L_7:
        /*001c*/ 	.word	index@(triton_per_fused_gather_sort_0)
        /*0020*/ 	.word	0x00000000


	//----- nvinfo : EIATTR_MIN_STACK_SIZE
	.align		4
.L_8:
        /*0024*/ 	.byte	0x04, 0x12
        /*0026*/ 	.short	(.L_10 - .L_9)
	.align		4
.L_9:
        /*0028*/ 	.word	index@(triton_per_fused_gather_sort_0)
        /*002c*/ 	.word	0x00000000
.L_10:


//--------------------- .nv.info.triton_per_fused_gather_sort_0 --------------------------
	.section	.nv.info.triton_per_fused_gather_sort_0,"",@"SHT_CUDA_INFO"
	.sectionflags	@""
	.align	4


	//----- nvinfo : EIATTR_CUDA_API_VERSION
	.align		4
        /*0000*/ 	.byte	0x04, 0x37
        /*0002*/ 	.short	(.L_12 - .L_11)
.L_11:
        /*0004*/ 	.word	0x0000007c


	//----- nvinfo : EIATTR_KPARAM_INFO
	.align		4
.L_12:
        /*0008*/ 	.byte	0x04, 0x17
        /*000a*/ 	.short	(.L_14 - .L_13)
.L_13:
        /*000c*/ 	.word	0x00000000
        /*0010*/ 	.short	0x0004
        /*0012*/ 	.short	0x001c
        /*0014*/ 	.byte	0x00, 0xf0, 0x11, 0x00


	//----- nvinfo : EIATTR_KPARAM_INFO
	.align		4
.L_14:
        /*0018*/ 	.byte	0x04, 0x17
        /*001a*/ 	.short	(.L_16 - .L_15)
.L_15:
        /*001c*/ 	.word	0x00000000
        /*0020*/ 	.short	0x0003
        /*0022*/ 	.short	0x0018
        /*0024*/ 	.byte	0x00, 0xf0, 0x11, 0x00


	//----- nvinfo : EIATTR_KPARAM_INFO
	.align		4
.L_16:
        /*0028*/ 	.byte	0x04, 0x17
        /*002a*/ 	.short	(.L_18 - .L_17)
.L_17:
        /*002c*/ 	.word	0x00000000
        /*0030*/ 	.short	0x0002
        /*0032*/ 	.short	0x0010
        /*0034*/ 	.byte	0x00, 0xf4, 0x21, 0x00


	//----- nvinfo : EIATTR_KPARAM_INFO
	.align		4
.L_18:
        /*0038*/ 	.byte	0x04, 0x17
        /*003a*/ 	.short	(.L_20 - .L_19)
.L_19:
        /*003c*/ 	.word	0x00000000
        /*0040*/ 	.short	0x0001
        /*0042*/ 	.short	0x0008
        /*0044*/ 	.byte	0x00, 0xf4, 0x21, 0x00


	//----- nvinfo : EIATTR_KPARAM_INFO
	.align		4
.L_20:
        /*0048*/ 	.byte	0x04, 0x17
        /*004a*/ 	.short	(.L_22 - .L_21)
.L_21:
        /*004c*/ 	.word	0x00000000
        /*0050*/ 	.short	0x0000
        /*0052*/ 	.short	0x0000
        /*0054*/ 	.byte	0x00, 0xf4, 0x21, 0x00


	//----- nvinfo : EIATTR_SPARSE_MMA_MASK
	.align		4
.L_22:
        /*0058*/ 	.byte	0x03, 0x50
        /*005a*/ 	.short	0x0000


	//----- nvinfo : EIATTR_MAXREG_COUNT
	.align		4
        /*005c*/ 	.byte	0x03, 0x1b
        /*005e*/ 	.short	0x00ff


	//----- nvinfo : EIATTR_EXTERNS
	.align		4
        /*0060*/ 	.byte	0x04, 0x0f
        /*0062*/ 	.short	(.L_24 - .L_23)


	//   ....[0]....
	.align		4
.L_23:
        /*0064*/ 	.word	index@(__assertfail)


	//----- nvinfo : EIATTR_COOP_GROUP_MASK_REGIDS
	.align		4
.L_24:
        /*0068*/ 	.byte	0x04, 0x29
        /*006a*/ 	.short	(.L_26 - .L_25)


	//   ....[0]....
.L_25:
        /*006c*/ 	.word	0xffffffff


	//   ....[1]....
        /*0070*/ 	.word	0xffffffff


	//   ....[2]....
        /*0074*/ 	.word	0xffffffff


	//   ....[3]....
        /*0078*/ 	.word	0xffffffff


	//   ....[4]....
        /*007c*/ 	.word	0xffffffff


	//   ....[5]....
        /*0080*/ 	.word	0xffffffff


	//   ....[6]....
        /*0084*/ 	.word	0xffffffff


	//   ....[7]....
        /*0088*/ 	.word	0xffffffff


	//   ....[8]....
        /*008c*/ 	.word	0xffffffff


	//   ....[9]....
        /*0090*/ 	.word	0xffffffff


	//   ....[10]....
        /*0094*/ 	.word	0xffffffff


	//   ....[11]....
        /*0098*/ 	.word	0xffffffff


	//----- nvinfo : EIATTR_COOP_GROUP_INSTR_OFFSETS
	.align		4
.L_26:
        /*009c*/ 	.byte	0x04, 0x28
        /*009e*/ 	.short	(.L_28 - .L_27)


	//   ....[0]....
.L_27:
        /*00a0*/ 	.word	0x00000130


	//   ....[1]....
        /*00a4*/ 	.word	0x00000160


	//   ....[2]....
        /*00a8*/ 	.word	0x00000180


	//   ....[3]....
        /*00ac*/ 	.word	0x000001a0


	//   ....[4]....
        /*00b0*/ 	.word	0x00000310


	//   ....[5]....
        /*00b4*/ 	.word	0x00000320


	//   ....[6]....
        /*00b8*/ 	.word	0x00000330


	//   ....[7]....
        /*00bc*/ 	.word	0x00000340


	//   ....[8]....
        /*00c0*/ 	.word	0x00000470


	//   ....[9]....
        /*00c4*/ 	.word	0x00000480


	//   ....[10]....
        /*00c8*/ 	.word	0x00000490


	//   ....[11]....
        /*00cc*/ 	.word	0x000004a0


	//----- nvinfo : EIATTR_SYSCALL_OFFSETS
	.align		4
.L_28:
        /*00d0*/ 	.byte	0x04, 0x46
        /*00d2*/ 	.short	(.L_30 - .L_29)


	//   ....[0]....
.L_29:
        /*00d4*/ 	.word	0x000006e0


	//----- nvinfo : EIATTR_EXIT_INSTR_OFFSETS
	.align		4
.L_30:
        /*00d8*/ 	.byte	0x04, 0x1c
        /*00da*/ 	.short	(.L_32 - .L_31)


	//   ....[0]....
.L_31:
        /*00dc*/ 	.word	0x000007d0


	//   ....[1]....
        /*00e0*/ 	.word	0x000007f0


	//----- nvinfo : EIATTR_REQNTID
	.align		4
.L_32:
        /*00e4*/ 	.byte	0x04, 0x10
        /*00e6*/ 	.short	(.L_34 - .L_33)
.L_33:
        /*00e8*/ 	.word	0x00000040
        /*00ec*/ 	.word	0x00000001
        /*00f0*/ 	.word	0x00000001


	//----- nvinfo : EIATTR_CRS_STACK_SIZE
	.align		4
.L_34:
        /*00f4*/ 	.byte	0x04, 0x1e
        /*00f6*/ 	.short	(.L_36 - .L_35)
.L_35:
        /*00f8*/ 	.word	0x00000000


	//----- nvinfo : EIATTR_CBANK_PARAM_SIZE
	.align		4
.L_36:
        /*00fc*/ 	.byte	0x03, 0x19
        /*00fe*/ 	.short	0x0020


	//----- nvinfo : EIATTR_PARAM_CBANK
	.align		4
        /*0100*/ 	.byte	0x04, 0x0a
        /*0102*/ 	.short	(.L_38 - .L_37)
	.align		4
.L_37:
        /*0104*/ 	.word	index@(.nv.constant0.triton_per_fused_gather_sort_0)
        /*0108*/ 	.short	0x0210
        /*010a*/ 	.short	0x0020


	//----- nvinfo : EIATTR_SW_WAR
	.align		4
.L_38:
        /*010c*/ 	.byte	0x04, 0x36
        /*010e*/ 	.short	(.L_40 - .L_39)
.L_39:
        /*0110*/ 	.word	0x00000008
.L_40:


//--------------------- .nv.callgraph             --------------------------
	.section	.nv.callgraph,"",@"SHT_CUDA_CALLGRAPH"
	.align	4
	.sectionentsize	8
	.align		4
        /*0000*/ 	.word	0x00000000
	.align		4
        /*0004*/ 	.word	0xffffffff
	.align		4
        /*0008*/ 	.word	index@(triton_per_fused_gather_sort_0)
	.align		4
        /*000c*/ 	.word	index@(__assertfail)
	.align		4
        /*0010*/ 	.word	0x00000000
	.align		4
        /*0014*/ 	.word	0xfffffffe
	.align		4
        /*0018*/ 	.word	0x00000000
	.align		4
        /*001c*/ 	.word	0xfffffffd
	.align		4
        /*0020*/ 	.word	0x00000000
	.align		4
        /*0024*/ 	.word	0xfffffffc


//--------------------- .nv.constant4             --------------------------
	.section	.nv.constant4,"a",@progbits
	.align	8
	.align		8
.nv.constant4:
        /*0000*/ 	.dword	__assertfail
	.align		8
        /*0008*/ 	.dword	assertFunc_0
	.align		8
        /*0010*/ 	.dword	assertFile_0
	.align		8
        /*0018*/ 	.dword	assertMessage_0


//--------------------- .text.triton_per_fused_gather_sort_0 --------------------------
	.section	.text.triton_per_fused_gather_sort_0,"ax",@progbits
	.sectionflags	@"SHF_BARRIERS=1"
	.align	128
        .global         triton_per_fused_gather_sort_0
        .type           triton_per_fused_gather_sort_0,@function
        .size           triton_per_fused_gather_sort_0,(.L_x_2 - triton_per_fused_gather_sort_0)
        .other          triton_per_fused_gather_sort_0,@"STO_CUDA_ENTRY STV_DEFAULT"
triton_per_fused_gather_sort_0:
.text.triton_per_fused_gather_sort_0:
[----:B------:R-:W0:Y:S02]  /*0000*/  LDC R1, c[0x0][0x28] ;  /* 0x00000a00ff017b82 */ /* 0x000e240000000800 */
[----:B------:R-:W1:Y:S01]  /*0010*/  S2R R15, SR_CTAID.X ;  /* 0x00000000000f7919 */ /* 0x000e620000002500 */
[----:B------:R-:W2:Y:S01]  /*0020*/  LDC.64 R12, c[0x0][0x210] ;  /* 0x00008400ff0c7b82 */ /* 0x000ea20000000a00 */
[----:B------:R-:W-:Y:S01]  /*0030*/  CS2R R10, SRZ ;  /* 0x00000000000a7805 */ /* 0x000fe2000001ff00 */
[----:B------:R-:W-:Y:S01]  /*0040*/  ULDC.64 UR4, c[0x0][0x208] ;  /* 0x0000820000047ab9 */ /* 0x000fe20000000a00 */
[----:B------:R-:W3:Y:S01]  /*0050*/  S2R R0, SR_TID.X ;  /* 0x0000000000007919 */ /* 0x000ee20000002100 */
[C---:B-1----:R-:W-:Y:S01]  /*0060*/  IMAD.SHL.U32 R9, R15.reuse, 0x4, RZ ;  /* 0x000000040f097824 */ /* 0x042fe200078e00ff */
[----:B------:R-:W-:-:S04]  /*0070*/  ISETP.GE.AND P1, PT, R15, 0x100, PT ;  /* 0x000001000f00780c */ /* 0x000fc80003f26270 */
[----:B---3--:R-:W-:-:S05]  /*0080*/  LOP3.LUT R14, R9, 0x3, R0, 0xf8, !PT ;  /* 0x00000003090e7812 */ /* 0x008fca00078ef800 */
[----:B--2---:R-:W-:-:S05]  /*0090*/  IMAD.WIDE R12, R14, 0x8, R12 ;  /* 0x000000080e0c7825 */ /* 0x004fca00078e020c */
[----:B------:R-:W2:Y:S01]  /*00a0*/  @!P1 LDG.E.64 R10, desc[UR4][R12.64] ;  /* 0x000000040c0a9981 */ /* 0x000ea2000c1e1b00 */
[----:B------:R-:W-:Y:S02]  /*00b0*/  LOP3.LUT R7, R0, 0x1, RZ, 0xc, !PT ;  /* 0x0000000100077812 */ /* 0x000fe400078e0cff */
[----:B------:R-:W-:Y:S02]  /*00c0*/  LOP3.LUT R6, R0, 0x1, RZ, 0xc0, !PT ;  /* 0x0000000100067812 */ /* 0x000fe400078ec0ff */
[----:B--2---:R-:W-:Y:S02]  /*00d0*/  SEL R10, R10, RZ, !P1 ;  /* 0x000000ff0a0a7207 */ /* 0x004fe40004800000 */
[----:B------:R-:W-:-:S03]  /*00e0*/  SEL R8, R11, RZ, !P1 ;  /* 0x000000ff0b087207 */ /* 0x000fc60004800000 */
[----:B------:R-:W-:-:S04]  /*00f0*/  IMAD.WIDE.U32 R4, R10, R7, RZ ;  /* 0x000000070a047225 */ /* 0x000fc800078e00ff */
[----:B------:R-:W-:Y:S02]  /*0100*/  IMAD R11, R8, R7, RZ ;  /* 0x00000007080b7224 */ /* 0x000fe400078e02ff */
[----:B------:R-:W-:-:S04]  /*0110*/  IMAD.WIDE.U32 R2, R10, R6, RZ ;  /* 0x000000060a027225 */ /* 0x000fc800078e00ff */
[----:B------:R-:W-:Y:S01]  /*0120*/  IMAD R17, R8, R6, RZ ;  /* 0x0000000608117224 */ /* 0x000fe200078e02ff */
[----:B------:R-:W1:Y:S01]  /*0130*/  SHFL.BFLY PT, R13, R2, 0x1, 0x1f ;  /* 0x0c201f00020d7f89 */ /* 0x000e6200000e0000 */
[----:B------:R-:W-:Y:S02]  /*0140*/  IMAD.IADD R18, R5, 0x1, R11 ;  /* 0x0000000105127824 */ /* 0x000fe400078e020b */
[----:B------:R-:W-:Y:S01]  /*0150*/  IMAD.IADD R17, R3, 0x1, R17 ;  /* 0x0000000103117824 */ /* 0x000fe200078e0211 */
[----:B------:R-:W2:Y:S01]  /*0160*/  SHFL.BFLY PT, R5, R4, 0x1, 0x1f ;  /* 0x0c201f0004057f89 */ /* 0x000ea200000e0000 */
[----:B------:R-:W-:-:S03]  /*0170*/  SHF.R.U32.HI R3, RZ, 0x1, R0 ;  /* 0x00000001ff037819 */ /* 0x000fc60000011600 */
[----:B------:R-:W3:Y:S01]  /*0180*/  SHFL.BFLY PT, R11, R18, 0x1, 0x1f ;  /* 0x0c201f00120b7f89 */ /* 0x000ee200000e0000 */
[----:B------:R-:W-:-:S03]  /*0190*/  LOP3.LUT R3, R3, 0x1, RZ, 0xc0, !PT ;  /* 0x0000000103037812 */ /* 0x000fc600078ec0ff */
[----:B------:R-:W4:Y:S01]  /*01a0*/  SHFL.BFLY PT, R12, R17, 0x1, 0x1f ;  /* 0x0c201f00110c7f89 */ /* 0x000f2200000e0000 */
[----:B------:R-:W-:Y:S02]  /*01b0*/  ISETP.NE.U32.AND P0, PT, R3, 0x1, PT ;  /* 0x000000010300780c */ /* 0x000fe40003f05070 */
[----:B-1----:R-:W-:Y:S02]  /*01c0*/  IADD3 R13, P3, R13, R2, RZ ;  /* 0x000000020d0d7210 */ /* 0x002fe40007f7e0ff */
[----:B--2---:R-:W-:Y:S02]  /*01d0*/  IADD3 R16, P2, R5, R4, RZ ;  /* 0x0000000405107210 */ /* 0x004fe40007f5e0ff */
[----:B------:R-:W-:Y:S02]  /*01e0*/  SHF.R.U32.HI R5, RZ, 0x1, R0 ;  /* 0x00000001ff057819 */ /* 0x000fe40000011600 */
[----:B------:R-:W-:Y:S01]  /*01f0*/  LOP3.LUT R3, R13, R16, RZ, 0x3c, !PT ;  /* 0x000000100d037212 */ /* 0x000fe200078e3cff */
[----:B---3--:R-:W-:Y:S01]  /*0200*/  IMAD.X R11, R11, 0x1, R18, P2 ;  /* 0x000000010b0b7824 */ /* 0x008fe200010e0612 */
[----:B------:R-:W-:Y:S01]  /*0210*/  ISETP.LE.U32.AND P2, PT, R16, R13, PT ;  /* 0x0000000d1000720c */ /* 0x000fe20003f43070 */
[----:B----4-:R-:W-:Y:S01]  /*0220*/  IMAD.X R12, R12, 0x1, R17, P3 ;  /* 0x000000010c0c7824 */ /* 0x010fe200018e0611 */
[----:B------:R-:W-:-:S04]  /*0230*/  SGXT.U32 R5, R5, 0x1 ;  /* 0x000000010505781a */ /* 0x000fc80000000000 */
[----:B------:R-:W-:Y:S02]  /*0240*/  ISETP.LE.XOR.EX P0, PT, R11, R12, !P0, P2 ;  /* 0x0000000c0b00720c */ /* 0x000fe40004703b20 */
[----:B------:R-:W-:Y:S02]  /*0250*/  LOP3.LUT R11, R12, R11, RZ, 0x3c, !PT ;  /* 0x0000000b0c0b7212 */ /* 0x000fe400078e3cff */
[----:B------:R-:W-:Y:S02]  /*0260*/  SEL R3, R3, RZ, !P0 ;  /* 0x000000ff03037207 */ /* 0x000fe40004000000 */
[----:B------:R-:W-:Y:S02]  /*0270*/  SEL R11, R11, RZ, !P0 ;  /* 0x000000ff0b0b7207 */ /* 0x000fe40004000000 */
[----:B------:R-:W-:Y:S02]  /*0280*/  LOP3.LUT R13, R5, 0x1, RZ, 0x3c, !PT ;  /* 0x00000001050d7812 */ /* 0x000fe400078e3cff */
[----:B------:R-:W-:-:S02]  /*0290*/  LOP3.LUT R8, R11, R8, RZ, 0x3c, !PT ;  /* 0x000000080b087212 */ /* 0x000fc400078e3cff */
[----:B------:R-:W-:-:S03]  /*02a0*/  LOP3.LUT R10, R3, R10, RZ, 0x3c, !PT ;  /* 0x0000000a030a7212 */ /* 0x000fc600078e3cff */
[-C--:B------:R-:W-:Y:S02]  /*02b0*/  IMAD R11, R8, R13.reuse, RZ ;  /* 0x0000000d080b7224 */ /* 0x080fe400078e02ff */
[----:B------:R-:W-:-:S04]  /*02c0*/  IMAD.WIDE.U32 R2, R10, R13, RZ ;  /* 0x0000000d0a027225 */ /* 0x000fc800078e00ff */
[-C--:B------:R-:W-:Y:S02]  /*02d0*/  IMAD R17, R8, R5.reuse, RZ ;  /* 0x0000000508117224 */ /* 0x080fe400078e02ff */
[----:B------:R-:W-:-:S04]  /*02e0*/  IMAD.WIDE.U32 R4, R10, R5, RZ ;  /* 0x000000050a047225 */ /* 0x000fc800078e00ff */
[----:B------:R-:W-:Y:S02]  /*02f0*/  IMAD.IADD R18, R3, 0x1, R11 ;  /* 0x0000000103127824 */ /* 0x000fe400078e020b */
[----:B------:R-:W-:Y:S01]  /*0300*/  IMAD.IADD R17, R5, 0x1, R17 ;  /* 0x0000000105117824 */ /* 0x000fe200078e0211 */
[----:B------:R-:W1:Y:S04]  /*0310*/  SHFL.BFLY PT, R3, R2, 0x2, 0x1f ;  /* 0x0c401f0002037f89 */ /* 0x000e6800000e0000 */
[----:B------:R-:W2:Y:S04]  /*0320*/  SHFL.BFLY PT, R11, R4, 0x2, 0x1f ;  /* 0x0c401f00040b7f89 */ /* 0x000ea800000e0000 */
[----:B------:R-:W3:Y:S04]  /*0330*/  SHFL.BFLY PT, R5, R18, 0x2, 0x1f ;  /* 0x0c401f0012057f89 */ /* 0x000ee800000e0000 */
[----:B------:R-:W4:Y:S01]  /*0340*/  SHFL.BFLY PT, R12, R17, 0x2, 0x1f ;  /* 0x0c401f00110c7f89 */ /* 0x000f2200000e0000 */
[----:B-1----:R-:W-:-:S02]  /*0350*/  IADD3 R16, P0, R3, R2, RZ ;  /* 0x0000000203107210 */ /* 0x002fc40007f1e0ff */
[----:B--2---:R-:W-:-:S03]  /*0360*/  IADD3 R11, P2, R11, R4, RZ ;  /* 0x000000040b0b7210 */ /* 0x004fc60007f5e0ff */
[----:B---3--:R-:W-:Y:S01]  /*0370*/  IMAD.X R5, R5, 0x1, R18, P0 ;  /* 0x0000000105057824 */ /* 0x008fe200000e0612 */
[CC--:B------:R-:W-:Y:S02]  /*0380*/  ISETP.GT.U32.AND P0, PT, R16.reuse, R11.reuse, PT ;  /* 0x0000000b1000720c */ /* 0x0c0fe40003f04070 */
[----:B------:R-:W-:Y:S01]  /*0390*/  LOP3.LUT R3, R16, R11, RZ, 0x3c, !PT ;  /* 0x0000000b10037212 */ /* 0x000fe200078e3cff */
[----:B----4-:R-:W-:-:S05]  /*03a0*/  IMAD.X R12, R12, 0x1, R17, P2 ;  /* 0x000000010c0c7824 */ /* 0x010fca00010e0611 */
[CC--:B------:R-:W-:Y:S02]  /*03b0*/  ISETP.GT.AND.EX P0, PT, R5.reuse, R12.reuse, PT, P0 ;  /* 0x0000000c0500720c */ /* 0x0c0fe40003f04300 */
[----:B------:R-:W-:Y:S02]  /*03c0*/  LOP3.LUT R13, R5, R12, RZ, 0x3c, !PT ;  /* 0x0000000c050d7212 */ /* 0x000fe400078e3cff */
[----:B------:R-:W-:Y:S02]  /*03d0*/  SEL R3, R3, RZ, P0 ;  /* 0x000000ff03037207 */ /* 0x000fe40000000000 */
[----:B------:R-:W-:Y:S02]  /*03e0*/  SEL R13, R13, RZ, P0 ;  /* 0x000000ff0d0d7207 */ /* 0x000fe40000000000 */
[----:B------:R-:W-:Y:S02]  /*03f0*/  LOP3.LUT R10, R3, R10, RZ, 0x3c, !PT ;  /* 0x0000000a030a7212 */ /* 0x000fe400078e3cff */
[----:B------:R-:W-:-:S03]  /*0400*/  LOP3.LUT R13, R13, R8, RZ, 0x3c, !PT ;  /* 0x000000080d0d7212 */ /* 0x000fc600078e3cff */
[----:B------:R-:W-:-:S04]  /*0410*/  IMAD.WIDE.U32 R2, R10, R7, RZ ;  /* 0x000000070a027225 */ /* 0x000fc800078e00ff */
[C---:B------:R-:W-:Y:S02]  /*0420*/  IMAD R11, R13.reuse, R7, RZ ;  /* 0x000000070d0b7224 */ /* 0x040fe400078e02ff */
        /* <DEDUP_REMOVED lines=19> */
[----:B------:R-:W-:-:S04]  /*0560*/  LOP3.LUT R4, R4, R13, RZ, 0x3c, !PT ;  /* 0x0000000d04047212 */ /* 0x000fc800078e3cff */
[----:B------:R-:W-:-:S04]  /*0570*/  SHF.R.U32.HI R2, RZ, 0x1d, R4 ;  /* 0x0000001dff027819 */ /* 0x000fc80000011604 */
[----:B------:R-:W-:-:S04]  /*0580*/  LOP3.LUT R2, R2, 0x4, RZ, 0xc0, !PT ;  /* 0x0000000402027812 */ /* 0x000fc800078ec0ff */
[----:B------:R-:W-:-:S05]  /*0590*/  IADD3 R16, P0, R2, R3, RZ ;  /* 0x0000000302107210 */ /* 0x000fca0007f1e0ff */
[----:B------:R-:W-:Y:S01]  /*05a0*/  IMAD.X R17, RZ, RZ, R4, P0 ;  /* 0x000000ffff117224 */ /* 0x000fe200000e0604 */
[----:B------:R-:W-:-:S04]  /*05b0*/  ISETP.GE.U32.AND P0, PT, R16, 0x4, PT ;  /* 0x000000041000780c */ /* 0x000fc80003f06070 */
[----:B------:R-:W-:-:S04]  /*05c0*/  ISETP.GE.U32.AND.EX P0, PT, R17, RZ, PT, P0 ;  /* 0x000000ff1100720c */ /* 0x000fc80003f06100 */
[----:B------:R-:W-:-:S13]  /*05d0*/  ISETP.GT.OR P0, PT, R15, 0xff, !P0 ;  /* 0x000000ff0f00780c */ /* 0x000fda0004704670 */
[----:B------:R-:W-:Y:S05]  /*05e0*/  @P0 BRA `(.L_x_0) ;  /* 0x0000000000400947 */ /* 0x000fea0003800000 */
[----:B------:R-:W-:Y:S01]  /*05f0*/  MOV R2, 0x0 ;  /* 0x0000000000027802 */ /* 0x000fe20000000f00 */
[----:B------:R-:W-:Y:S01]  /*0600*/  ULDC.64 UR6, c[0x4][0x18] ;  /* 0x0100060000067ab9 */ /* 0x000fe20000000a00 */
[----:B------:R-:W-:Y:S01]  /*0610*/  ULDC.64 UR8, c[0x4][0x8] ;  /* 0x0100020000087ab9 */ /* 0x000fe20000000a00 */
[----:B------:R-:W-:Y:S02]  /*0620*/  IMAD.U32 R4, RZ, RZ, UR6 ;  /* 0x00000006ff047e24 */ /* 0x000fe4000f8e00ff */
[----:B------:R-:W-:Y:S01]  /*0630*/  IMAD.U32 R5, RZ, RZ, UR7 ;  /* 0x00000007ff057e24 */ /* 0x000fe2000f8e00ff */
[----:B------:R-:W1:Y:S01]  /*0640*/  LDC.64 R2, c[0x4][R2] ;  /* 0x0100000002027b82 */ /* 0x000e620000000a00 */
[----:B------:R-:W-:Y:S01]  /*0650*/  ULDC.64 UR6, c[0x4][0x10] ;  /* 0x0100040000067ab9 */ /* 0x000fe20000000a00 */
[----:B------:R-:W-:Y:S02]  /*0660*/  IMAD.U32 R10, RZ, RZ, UR8 ;  /* 0x00000008ff0a7e24 */ /* 0x000fe4000f8e00ff */
[----:B------:R-:W-:-:S02]  /*0670*/  IMAD.U32 R6, RZ, RZ, UR6 ;  /* 0x00000006ff067e24 */ /* 0x000fc4000f8e00ff */
[----:B------:R-:W-:Y:S02]  /*0680*/  IMAD.U32 R7, RZ, RZ, UR7 ;  /* 0x00000007ff077e24 */ /* 0x000fe4000f8e00ff */
[----:B------:R-:W-:Y:S02]  /*0690*/  IMAD.U32 R11, RZ, RZ, UR9 ;  /* 0x00000009ff0b7e24 */ /* 0x000fe4000f8e00ff */
[----:B------:R-:W-:Y:S02]  /*06a0*/  IMAD.MOV.U32 R8, RZ, RZ, 0x29 ;  /* 0x00000029ff087424 */ /* 0x000fe400078e00ff */
[----:B------:R-:W-:Y:S02]  /*06b0*/  IMAD.MOV.U32 R12, RZ, RZ, 0x1 ;  /* 0x00000001ff0c7424 */ /* 0x000fe400078e00ff */
[----:B------:R-:W-:-:S07]  /*06c0*/  IMAD.MOV.U32 R13, RZ, RZ, RZ ;  /* 0x000000ffff0d7224 */ /* 0x000fce00078e00ff */
[----:B------:R-:W-:-:S07]  /*06d0*/  LEPC R20, `(.L_x_0) ;  /* 0x000000001014794e */ /* 0x000fce0000000000 */
[----:B01----:R-:W-:Y:S05]  /*06e0*/  CALL.ABS.NOINC R2 ;  /* 0x0000000002007343 */ /* 0x003fea0003c00000 */
.L_x_0:
[----:B------:R-:W-:Y:S05]  /*06f0*/  WARPSYNC.ALL ;  /* 0x0000000000007948 */ /* 0x000fea0003800000 */
[----:B------:R-:W-:Y:S01]  /*0700*/  BAR.SYNC.DEFER_BLOCKING 0x0 ;  /* 0x0000000000007b1d */ /* 0x000fe20000010000 */
[----:B------:R-:W-:-:S05]  /*0710*/  IMAD.MOV.U32 R7, RZ, RZ, RZ ;  /* 0x000000ffff077224 */ /* 0x000fca00078e00ff */
[----:B------:R-:W-:Y:S02]  /*0720*/  ULDC.64 UR6, c[0x0][0x218] ;  /* 0x0000860000067ab9 */ /* 0x000fe40000000a00 */
[----:B------:R-:W-:-:S04]  /*0730*/  LEA R2, P0, R16, UR6, 0x2 ;  /* 0x0000000610027c11 */ /* 0x000fc8000f8010ff */
[----:B------:R-:W-:Y:S01]  /*0740*/  LEA.HI.X R3, R16, UR7, R17, 0x2, P0 ;  /* 0x0000000710037c11 */ /* 0x000fe200080f1411 */
[----:B------:R-:W-:Y:S01]  /*0750*/  ULDC.64 UR6, c[0x0][0x220] ;  /* 0x0000880000067ab9 */ /* 0x000fe20000000a00 */
[----:B------:R-:W-:Y:S01]  /*0760*/  LOP3.LUT P0, RZ, R0, 0x3c, RZ, 0xc0, !PT ;  /* 0x0000003c00ff7812 */ /* 0x000fe2000780c0ff */
[----:B------:R-:W-:-:S03]  /*0770*/  IMAD.WIDE R4, R9, 0x4, R2 ;  /* 0x0000000409047825 */ /* 0x000fc600078e0202 */
[----:B------:R-:W-:Y:S02]  /*0780*/  ISETP.LT.AND P0, PT, R15, 0x100, !P0 ;  /* 0x000001000f00780c */ /* 0x000fe40004701270 */
[----:B------:R-:W-:Y:S01]  /*0790*/  SHF.R.S32.HI R3, RZ, 0x1f, R14 ;  /* 0x0000001fff037819 */ /* 0x000fe2000001140e */
[----:B------:R1:W5:Y:S01]  /*07a0*/  @!P1 LDG.E.EL R7, desc[UR4][R4.64] ;  /* 0x0000000404079981 */ /* 0x000362000c2e1900 */
[----:B------:R-:W-:-:S04]  /*07b0*/  LEA R2, P1, R14, UR6, 0x2 ;  /* 0x000000060e027c11 */ /* 0x000fc8000f8210ff */
[----:B------:R-:W-:-:S05]  /*07c0*/  LEA.HI.X R3, R14, UR7, R3, 0x2, P1 ;  /* 0x000000070e037c11 */ /* 0x000fca00088f1403 */
[----:B------:R-:W-:Y:S05]  /*07d0*/  @!P0 EXIT ;  /* 0x000000000000894d */ /* 0x000fea0003800000 */
[----:B-----5:R-:W-:Y:S01]  /*07e0*/  STG.E desc[UR4][R2.64], R7 ;  /* 0x0000000702007986 */ /* 0x020fe2000c101904 */
[----:B------:R-:W-:Y:S05]  /*07f0*/  EXIT ;  /* 0x000000000000794d */ /* 0x000fea0003800000 */
.L_x_1:
[----:B------:R-:W-:-:S00]  /*0800*/  BRA `(.L_x_1) ;  /* 0xfffffffc00fc7947 */ /* 0x000fc0000383ffff */
[----:B------:R-:W-:-:S00]  /*0810*/  NOP ;  /* 0x0000000000007918 */ /* 0x000fc00000000000 */
        /* <DEDUP_REMOVED lines=14> */
.L_x_2:


//--------------------- .nv.global.init           --------------------------
	.section	.nv.global.init,"aw",@progbits
.nv.global.init:
	.type		assertFunc_0,@object
	.size		assertFunc_0,(assertMessage_0 - assertFunc_0)
assertFunc_0:
        /*0000*/ 	.byte	0x75, 0x6e, 0x6b, 0x6e, 0x6f, 0x77, 0x6e, 0x00
	.type		assertMessage_0,@object
	.size		assertMessage_0,(assertFile_0 - assertMessage_0)
assertMessage_0:
        /*0008*/ 	.byte	0x69, 0x6e, 0x64, 0x65, 0x78, 0x20, 0x6f, 0x75, 0x74, 0x20, 0x6f, 0x66, 0x20, 0x62, 0x6f, 0x75
        /*0018*/ 	.byte	0x6e, 0x64, 0x73, 0x3a, 0x20, 0x30, 0x20, 0x3c, 0x3d, 0x20, 0x74, 0x6d, 0x70, 0x31, 0x30, 0x20
        /*0028*/ 	.byte	0x3c, 0x20, 0x34, 0x00
	.type		assertFile_0,@object
	.size		assertFile_0,(.L_1 - assertFile_0)
assertFile_0:
        /*002c*/ 	.byte	0x69, 0x6e, 0x64, 0x75, 0x63, 0x74, 0x6f, 0x72, 0x5f, 0x63, 0x61, 0x63, 0x68, 0x65, 0x2f, 0x66
        /*003c*/ 	.byte	0x63, 0x2f, 0x63, 0x66, 0x63, 0x62, 0x64, 0x66, 0x6c, 0x34, 0x76, 0x6f, 0x32, 0x67, 0x36, 0x36
        /*004c*/ 	.byte	0x6a, 0x35, 0x75, 0x63, 0x66, 0x76, 0x6c, 0x71, 0x34, 0x77, 0x6c, 0x69, 0x6b, 0x32, 0x73, 0x6b
        /*005c*/ 	.byte	0x68, 0x6f, 0x35, 0x78, 0x61, 0x6f, 0x61, 0x6f, 0x68, 0x76, 0x32, 0x68, 0x63, 0x36, 0x6a, 0x66
        /*006c*/ 	.byte	0x6c, 0x79, 0x36, 0x7a, 0x61, 0x35, 0x2e, 0x70, 0x79, 0x00
.L_1:


//--------------------- .nv.constant0.triton_per_fused_gather_sort_0 --------------------------
	.section	.nv.constant0.triton_per_fused_gather_sort_0,"a",@progbits
	.sectionflags	@""
	.align	4
.nv.constant0.triton_per_fused_gather_sort_0:
	.zero		560


//--------------------- SYMBOLS --------------------------

	.type		__assertfail,@function
